	.headerflags	@"EF_CUDA_TEXMODE_UNIFIED EF_CUDA_64BIT_ADDRESS EF_CUDA_ACCELERATORS EF_CUDA_SM90 EF_CUDA_VIRTUAL_SM(EF_CUDA_SM90)"
	.elftype	@"ET_EXEC"


//--------------------- .nv.info                  --------------------------
	.section	.nv.info,"",@"SHT_CUDA_INFO"
	.align	4


	//----- nvinfo : EIATTR_REGCOUNT
	.align		4
        /*0000*/ 	.byte	0x04, 0x2f
        /*0002*/ 	.short	(.L_3 - .L_2)
	.align		4
.L_2:
        /*0004*/ 	.word	index@(triton_poi_fused__native_batch_norm_legit_no_training_convolution_relu_108)
        /*0008*/ 	.word	0x00000016


	//----- nvinfo : EIATTR_MIN_STACK_SIZE
	.align		4
.L_3:
        /*000c*/ 	.byte	0x04, 0x12
        /*000e*/ 	.short	(.L_5 - .L_4)
	.align		4
.L_4:
        /*0010*/ 	.word	index@(triton_poi_fused__native_batch_norm_legit_no_training_convolution_relu_108)
        /*0014*/ 	.word	0x00000000


	//----- nvinfo : EIATTR_FRAME_SIZE
	.align		4
.L_5:
        /*0018*/ 	.byte	0x04, 0x11
        /*001a*/ 	.short	(.L_7 - .L_6)
	.align		4
.L_6:
        /*001c*/ 	.word	index@(triton_poi_fused__native_batch_norm_legit_no_training_convolution_relu_108)
        /*0020*/ 	.word	0x00000000


	//----- nvinfo : EIATTR_MIN_STACK_SIZE
	.align		4
.L_7:
        /*0024*/ 	.byte	0x04, 0x12
        /*0026*/ 	.short	(.L_9 - .L_8)
	.align		4
.L_8:
        /*0028*/ 	.word	index@(triton_poi_fused__native_batch_norm_legit_no_training_convolution_relu_108)
        /*002c*/ 	.word	0x00000000
.L_9:


//--------------------- .nv.info.triton_poi_fused__native_batch_norm_legit_no_training_convolution_relu_108 --------------------------
	.section	.nv.info.triton_poi_fused__native_batch_norm_legit_no_training_convolution_relu_108,"",@"SHT_CUDA_INFO"
	.sectionflags	@""
	.align	4


	//----- nvinfo : EIATTR_CUDA_API_VERSION
	.align		4
        /*0000*/ 	.byte	0x04, 0x37
        /*0002*/ 	.short	(.L_11 - .L_10)
.L_10:
        /*0004*/ 	.word	0x0000007c


	//----- nvinfo : EIATTR_KPARAM_INFO
	.align		4
.L_11:
        /*0008*/ 	.byte	0x04, 0x17
        /*000a*/ 	.short	(.L_13 - .L_12)
.L_12:
        /*000c*/ 	.word	0x00000000
        /*0010*/ 	.short	0x0007
        /*0012*/ 	.short	0x0038
        /*0014*/ 	.byte	0x00, 0xf0, 0x11, 0x00


	//----- nvinfo : EIATTR_KPARAM_INFO
	.align		4
.L_13:
        /*0018*/ 	.byte	0x04, 0x17
        /*001a*/ 	.short	(.L_15 - .L_14)
.L_14:
        /*001c*/ 	.word	0x00000000
        /*0020*/ 	.short	0x0006
        /*0022*/ 	.short	0x0030
        /*0024*/ 	.byte	0x00, 0xf4, 0x21, 0x00


	//----- nvinfo : EIATTR_KPARAM_INFO
	.align		4
.L_15:
        /*0028*/ 	.byte	0x04, 0x17
        /*002a*/ 	.short	(.L_17 - .L_16)
.L_16:
        /*002c*/ 	.word	0x00000000
        /*0030*/ 	.short	0x0005
        /*0032*/ 	.short	0x0028
        /*0034*/ 	.byte	0x00, 0xf4, 0x21, 0x00


	//----- nvinfo : EIATTR_KPARAM_INFO
	.align		4
.L_17:
        /*0038*/ 	.byte	0x04, 0x17
        /*003a*/ 	.short	(.L_19 - .L_18)
.L_18:
        /*003c*/ 	.word	0x00000000
        /*0040*/ 	.short	0x0004
        /*0042*/ 	.short	0x0020
        /*0044*/ 	.byte	0x00, 0xf4, 0x21, 0x00


	//----- nvinfo : EIATTR_KPARAM_INFO
	.align		4
.L_19:
        /*0048*/ 	.byte	0x04, 0x17
        /*004a*/ 	.short	(.L_21 - .L_20)
.L_20:
        /*004c*/ 	.word	0x00000000
        /*0050*/ 	.short	0x0003
        /*0052*/ 	.short	0x0018
        /*0054*/ 	.byte	0x00, 0xf4, 0x21, 0x00


	//----- nvinfo : EIATTR_KPARAM_INFO
	.align		4
.L_21:
        /*0058*/ 	.byte	0x04, 0x17
        /*005a*/ 	.short	(.L_23 - .L_22)
.L_22:
        /*005c*/ 	.word	0x00000000
        /*0060*/ 	.short	0x0002
        /*0062*/ 	.short	0x0010
        /*0064*/ 	.byte	0x00, 0xf4, 0x21, 0x00


	//----- nvinfo : EIATTR_KPARAM_INFO
	.align		4
.L_23:
        /*0068*/ 	.byte	0x04, 0x17
        /*006a*/ 	.short	(.L_25 - .L_24)
.L_24:
        /*006c*/ 	.word	0x00000000
        /*0070*/ 	.short	0x0001
        /*0072*/ 	.short	0x0008
        /*0074*/ 	.byte	0x00, 0xf4, 0x21, 0x00


	//----- nvinfo : EIATTR_KPARAM_INFO
	.align		4
.L_25:
        /*0078*/ 	.byte	0x04, 0x17
        /*007a*/ 	.short	(.L_27 - .L_26)
.L_26:
        /*007c*/ 	.word	0x00000000
        /*0080*/ 	.short	0x0000
        /*0082*/ 	.short	0x0000
        /*0084*/ 	.byte	0x00, 0xf4, 0x21, 0x00


	//----- nvinfo : EIATTR_SPARSE_MMA_MASK
	.align		4
.L_27:
        /*0088*/ 	.byte	0x03, 0x50
        /*008a*/ 	.short	0x0000


	//----- nvinfo : EIATTR_MAXREG_COUNT
	.align		4
        /*008c*/ 	.byte	0x03, 0x1b
        /*008e*/ 	.short	0x00ff


	//----- nvinfo : EIATTR_EXIT_INSTR_OFFSETS
	.align		4
        /*0090*/ 	.byte	0x04, 0x1c
        /*0092*/ 	.short	(.L_29 - .L_28)


	//   ....[0]....
.L_28:
        /*0094*/ 	.word	0x000003b0


	//----- nvinfo : EIATTR_REQNTID
	.align		4
.L_29:
        /*0098*/ 	.byte	0x04, 0x10
        /*009a*/ 	.short	(.L_31 - .L_30)
.L_30:
        /*009c*/ 	.word	0x00000080
        /*00a0*/ 	.word	0x00000001
        /*00a4*/ 	.word	0x00000001


	//----- nvinfo : EIATTR_CBANK_PARAM_SIZE
	.align		4
.L_31:
        /*00a8*/ 	.byte	0x03, 0x19
        /*00aa*/ 	.short	0x003c


	//----- nvinfo : EIATTR_PARAM_CBANK
	.align		4
        /*00ac*/ 	.byte	0x04, 0x0a
        /*00ae*/ 	.short	(.L_33 - .L_32)
	.align		4
.L_32:
        /*00b0*/ 	.word	index@(.nv.constant0.triton_poi_fused__native_batch_norm_legit_no_training_convolution_relu_108)
        /*00b4*/ 	.short	0x0210
        /*00b6*/ 	.short	0x003c


	//----- nvinfo : EIATTR_SW_WAR
	.align		4
.L_33:
        /*00b8*/ 	.byte	0x04, 0x36
        /*00ba*/ 	.short	(.L_35 - .L_34)
.L_34:
        /*00bc*/ 	.word	0x00000008
.L_35:


//--------------------- .nv.callgraph             --------------------------
	.section	.nv.callgraph,"",@"SHT_CUDA_CALLGRAPH"
	.align	4
	.sectionentsize	8
	.align		4
        /*0000*/ 	.word	0x00000000
	.align		4
        /*0004*/ 	.word	0xffffffff
	.align		4
        /*0008*/ 	.word	0x00000000
	.align		4
        /*000c*/ 	.word	0xfffffffe
	.align		4
        /*0010*/ 	.word	0x00000000
	.align		4
        /*0014*/ 	.word	0xfffffffd
	.align		4
        /*0018*/ 	.word	0x00000000
	.align		4
        /*001c*/ 	.word	0xfffffffc


//--------------------- .nv.constant4             --------------------------
	.section	.nv.constant4,"a",@progbits
	.align	8
	.align		8
.nv.constant4:
        /*0000*/ 	.dword	_$_str
	.align		8
        /*0008*/ 	.dword	_$_str_$_2


//--------------------- .text.triton_poi_fused__native_batch_norm_legit_no_training_convolution_relu_108 --------------------------
	.section	.text.triton_poi_fused__native_batch_norm_legit_no_training_convolution_relu_108,"ax",@progbits
	.align	128
        .global         triton_poi_fused__native_batch_norm_legit_no_training_convolution_relu_108
        .type           triton_poi_fused__native_batch_norm_legit_no_training_convolution_relu_108,@function
        .size           triton_poi_fused__native_batch_norm_legit_no_training_convolution_relu_108,(.L_x_1 - triton_poi_fused__native_batch_norm_legit_no_training_convolution_relu_108)
        .other          triton_poi_fused__native_batch_norm_legit_no_training_convolution_relu_108,@"STO_CUDA_ENTRY STV_DEFAULT"
triton_poi_fused__native_batch_norm_legit_no_training_convolution_relu_108:
.text.triton_poi_fused__native_batch_norm_legit_no_training_convolution_relu_108:
[----:B------:R-:W-:Y:S01]  /*0000*/  LDC R1, c[0x0][0x28] ;  /* 0x00000a00ff017b82 */ /* 0x000fe20000000800 */
[----:B------:R-:W1:Y:S07]  /*0010*/  S2R R0, SR_TID.X ;  /* 0x0000000000007919 */ /* 0x000e6e0000002100 */
[----:B------:R-:W2:Y:S01]  /*0020*/  LDC.64 R14, c[0x0][0x228] ;  /* 0x00008a00ff0e7b82 */ /* 0x000ea20000000a00 */
[----:B------:R-:W-:Y:S01]  /*0030*/  ULDC.64 UR4, c[0x0][0x208] ;  /* 0x0000820000047ab9 */ /* 0x000fe20000000a00 */
[----:B------:R-:W3:Y:S06]  /*0040*/  S2R R5, SR_CTAID.X ;  /* 0x0000000000057919 */ /* 0x000eec0000002500 */
[----:B------:R-:W4:Y:S08]  /*0050*/  LDC.64 R10, c[0x0][0x218] ;  /* 0x00008600ff0a7b82 */ /* 0x000f300000000a00 */
[----:B------:R-:W5:Y:S08]  /*0060*/  LDC.64 R12, c[0x0][0x220] ;  /* 0x00008800ff0c7b82 */ /* 0x000f700000000a00 */
[----:B------:R-:W5:Y:S01]  /*0070*/  LDC.64 R16, c[0x0][0x230] ;  /* 0x00008c00ff107b82 */ /* 0x000f620000000a00 */
[----:B-1----:R-:W-:-:S02]  /*0080*/  SHF.L.U32 R0, R0, 0x1, RZ ;  /* 0x0000000100007819 */ /* 0x002fc400000006ff */
[----:B---3--:R-:W-:Y:S02]  /*0090*/  SHF.R.S32.HI R3, RZ, 0x17, R5 ;  /* 0x00000017ff037819 */ /* 0x008fe40000011405 */
[----:B------:R-:W-:Y:S02]  /*00a0*/  LOP3.LUT R0, R0, 0xfe, RZ, 0xc0, !PT ;  /* 0x000000fe00007812 */ /* 0x000fe400078ec0ff */
[----:B------:R-:W-:Y:S02]  /*00b0*/  SGXT R3, R3, 0x1 ;  /* 0x000000010303781a */ /* 0x000fe40000000200 */
[----:B------:R-:W-:Y:S02]  /*00c0*/  LEA R0, R5, R0, 0x8 ;  /* 0x0000000005007211 */ /* 0x000fe400078e40ff */
[----:B------:R-:W1:Y:S02]  /*00d0*/  LDC.64 R4, c[0x0][0x238] ;  /* 0x00008e00ff047b82 */ /* 0x000e640000000a00 */
[----:B------:R-:W-:-:S04]  /*00e0*/  LEA.HI R3, R3, R0, RZ, 0x6 ;  /* 0x0000000003037211 */ /* 0x000fc800078f30ff */
[----:B------:R-:W-:-:S04]  /*00f0*/  SHF.R.S32.HI R3, RZ, 0x6, R3 ;  /* 0x00000006ff037819 */ /* 0x000fc80000011403 */
[----:B------:R-:W-:-:S04]  /*0100*/  LEA.HI R2, R3, R3, RZ, 0x4 ;  /* 0x0000000303027211 */ /* 0x000fc800078f20ff */
[----:B------:R-:W-:-:S04]  /*0110*/  LOP3.LUT R2, R2, 0xfffffff0, RZ, 0xc0, !PT ;  /* 0xfffffff002027812 */ /* 0x000fc800078ec0ff */
[----:B------:R-:W-:Y:S02]  /*0120*/  IADD3 R19, R3, -R2, RZ ;  /* 0x8000000203137210 */ /* 0x000fe40007ffe0ff */
[----:B------:R-:W3:Y:S03]  /*0130*/  LDC.64 R2, c[0x0][0x210] ;  /* 0x00008400ff027b82 */ /* 0x000ee60000000a00 */
[----:B--2---:R-:W-:-:S05]  /*0140*/  IMAD.WIDE R14, R19, 0x4, R14 ;  /* 0x00000004130e7825 */ /* 0x004fca00078e020e */
[----:B------:R2:W2:Y:S01]  /*0150*/  LDG.E.EL R18, desc[UR4][R14.64] ;  /* 0x000000040e127981 */ /* 0x0004a2000c2e1900 */
[----:B----4-:R-:W-:-:S04]  /*0160*/  IMAD.WIDE R10, R19, 0x4, R10 ;  /* 0x00000004130a7825 */ /* 0x010fc800078e020a */
[----:B-----5:R-:W-:Y:S01]  /*0170*/  IMAD.WIDE R12, R19, 0x4, R12 ;  /* 0x00000004130c7825 */ /* 0x020fe200078e020c */
[----:B------:R4:W5:Y:S04]  /*0180*/  LDG.E.EL R8, desc[UR4][R10.64] ;  /* 0x000000040a087981 */ /* 0x000968000c2e1900 */
[----:B------:R-:W5:Y:S01]  /*0190*/  LDG.E.EL R9, desc[UR4][R12.64] ;  /* 0x000000040c097981 */ /* 0x000f62000c2e1900 */
[----:B---3--:R-:W-:-:S05]  /*01a0*/  IMAD.WIDE R2, R0, 0x4, R2 ;  /* 0x0000000400027825 */ /* 0x008fca00078e0202 */
[----:B------:R-:W5:Y:S01]  /*01b0*/  LDG.E.64 R6, desc[UR4][R2.64] ;  /* 0x0000000402067981 */ /* 0x000f62000c1e1b00 */
[----:B0-2---:R-:W-:-:S04]  /*01c0*/  IMAD.WIDE R14, R19, 0x4, R16 ;  /* 0x00000004130e7825 */ /* 0x005fc800078e0210 */
[----:B-1----:R-:W-:Y:S02]  /*01d0*/  IMAD.WIDE R16, R19, 0x4, R4 ;  /* 0x0000000413107825 */ /* 0x002fe400078e0204 */
[----:B------:R-:W2:Y:S01]  /*01e0*/  LDG.E.EL R14, desc[UR4][R14.64] ;  /* 0x000000040e0e7981 */ /* 0x000ea2000c2e1900 */
[----:B----4-:R-:W-:Y:S01]  /*01f0*/  HFMA2.MMA R10, -RZ, RZ, 1.625, 0 ;  /* 0x3e800000ff0a7435 */ /* 0x010fe200000001ff */
[----:B------:R-:W0:Y:S02]  /*0200*/  LDC.64 R4, c[0x0][0x240] ;  /* 0x00009000ff047b82 */ /* 0x000e240000000a00 */
[----:B------:R-:W2:Y:S01]  /*0210*/  LDG.E.EL R17, desc[UR4][R16.64] ;  /* 0x0000000410117981 */ /* 0x000ea2000c2e1900 */
[----:B0-----:R-:W-:-:S04]  /*0220*/  IMAD.WIDE R4, R0, 0x4, R4 ;  /* 0x0000000400047825 */ /* 0x001fc800078e0204 */
[----:B------:R-:W-:-:S04]  /*0230*/  FADD R18, R18, 9.9999997473787516356e-06 ;  /* 0x3727c5ac12127421 */ /* 0x000fc80000000000 */
[----:B------:R-:W0:Y:S02]  /*0240*/  MUFU.SQRT R19, R18 ;  /* 0x0000001200137308 */ /* 0x000e240000002000 */
[C---:B0-----:R-:W-:Y:S02]  /*0250*/  FSETP.GT.AND P0, PT, R19.reuse, 8.50705917302346158658e+37, PT ;  /* 0x7e8000001300780b */ /* 0x041fe40003f04000 */
[----:B------:R-:W-:-:S11]  /*0260*/  FSETP.GEU.AND P1, PT, R19, 1.175494350822287508e-38, PT ;  /* 0x008000001300780b */ /* 0x000fd60003f2e000 */
[----:B------:R-:W-:-:S04]  /*0270*/  @P0 FMUL R19, R19, 0.25 ;  /* 0x3e80000013130820 */ /* 0x000fc80000400000 */
[----:B------:R-:W-:-:S06]  /*0280*/  @!P1 FMUL R19, R19, 16777216 ;  /* 0x4b80000013139820 */ /* 0x000fcc0000400000 */
[----:B------:R-:W0:Y:S01]  /*0290*/  MUFU.RCP R19, R19 ;  /* 0x0000001300137308 */ /* 0x000e220000001000 */
[----:B------:R-:W-:Y:S01]  /*02a0*/  FSEL R10, R10, 1, P0 ;  /* 0x3f8000000a0a7808 */ /* 0x000fe20000000000 */
[--C-:B-----5:R-:W-:Y:S01]  /*02b0*/  FADD R6, R6, R8.reuse ;  /* 0x0000000806067221 */ /* 0x120fe20000000000 */
[----:B------:R-:W-:-:S03]  /*02c0*/  FADD R7, R7, R8 ;  /* 0x0000000807077221 */ /* 0x000fc60000000000 */
[----:B------:R-:W-:Y:S01]  /*02d0*/  @!P1 FMUL R10, R10, 16777216 ;  /* 0x4b8000000a0a9820 */ /* 0x000fe20000400000 */
[C---:B------:R-:W-:Y:S01]  /*02e0*/  FADD R8, -R9.reuse, R6 ;  /* 0x0000000609087221 */ /* 0x040fe20000000100 */
[----:B------:R-:W-:Y:S02]  /*02f0*/  FADD R9, -R9, R7 ;  /* 0x0000000709097221 */ /* 0x000fe40000000100 */
[----:B0-----:R-:W-:-:S04]  /*0300*/  FMUL R10, R19, R10 ;  /* 0x0000000a130a7220 */ /* 0x001fc80000400000 */
[-C--:B------:R-:W-:Y:S01]  /*0310*/  FMUL R8, R8, R10.reuse ;  /* 0x0000000a08087220 */ /* 0x080fe20000400000 */
[----:B------:R-:W-:-:S03]  /*0320*/  FMUL R10, R9, R10 ;  /* 0x0000000a090a7220 */ /* 0x000fc60000400000 */
[C-C-:B--2---:R-:W-:Y:S01]  /*0330*/  FFMA R8, R14.reuse, R8, R17.reuse ;  /* 0x000000080e087223 */ /* 0x144fe20000000011 */
[----:B------:R-:W-:-:S04]  /*0340*/  FFMA R10, R14, R10, R17 ;  /* 0x0000000a0e0a7223 */ /* 0x000fc80000000011 */
[----:B------:R-:W-:Y:S02]  /*0350*/  FSETP.GEU.AND P0, PT, R8, RZ, PT ;  /* 0x000000ff0800720b */ /* 0x000fe40003f0e000 */
[----:B------:R-:W-:Y:S02]  /*0360*/  FSETP.GEU.AND P1, PT, R10, RZ, PT ;  /* 0x000000ff0a00720b */ /* 0x000fe40003f2e000 */
[----:B------:R-:W-:Y:S02]  /*0370*/  FSEL R8, R8, RZ, P0 ;  /* 0x000000ff08087208 */ /* 0x000fe40000000000 */
[----:B------:R-:W-:Y:S01]  /*0380*/  FSEL R9, R10, RZ, P1 ;  /* 0x000000ff0a097208 */ /* 0x000fe20000800000 */
[----:B------:R-:W-:Y:S04]  /*0390*/  STG.E.64 desc[UR4][R2.64], R6 ;  /* 0x0000000602007986 */ /* 0x000fe8000c101b04 */
[----:B------:R-:W-:Y:S01]  /*03a0*/  STG.E.64 desc[UR4][R4.64], R8 ;  /* 0x0000000804007986 */ /* 0x000fe2000c101b04 */
[----:B------:R-:W-:Y:S05]  /*03b0*/  EXIT ;  /* 0x000000000000794d */ /* 0x000fea0003800000 */
.L_x_0:
[----:B------:R-:W-:-:S00]  /*03c0*/  BRA `(.L_x_0) ;  /* 0xfffffffc00fc7947 */ /* 0x000fc0000383ffff */
[----:B------:R-:W-:-:S00]  /*03d0*/  NOP ;  /* 0x0000000000007918 */ /* 0x000fc00000000000 */
        /* <DEDUP_REMOVED lines=10> */
.L_x_1:


//--------------------- .nv.global.init           --------------------------
	.section	.nv.global.init,"aw",@progbits
.nv.global.init:
	.type		_$_str,@object
	.size		_$_str,(_$_str_$_2 - _$_str)
_$_str:
        /*0000*/ 	.byte	0x5f, 0x5f, 0x43, 0x55, 0x44, 0x41, 0x5f, 0x46, 0x54, 0x5a, 0x00
	.type		_$_str_$_2,@object
	.size		_$_str_$_2,(.L_1 - _$_str_$_2)
_$_str_$_2:
        /*000b*/ 	.byte	0x5f, 0x5f, 0x43, 0x55, 0x44, 0x41, 0x5f, 0x50, 0x52, 0x45, 0x43, 0x5f, 0x53, 0x51, 0x52, 0x54
        /*001b*/ 	.byte	0x00
.L_1:


//--------------------- .nv.constant0.triton_poi_fused__native_batch_norm_legit_no_training_convolution_relu_108 --------------------------
	.section	.nv.constant0.triton_poi_fused__native_batch_norm_legit_no_training_convolution_relu_108,"a",@progbits
	.sectionflags	@""
	.align	4
.nv.constant0.triton_poi_fused__native_batch_norm_legit_no_training_convolution_relu_108:
	.zero		588
